//
// Generated by NVIDIA NVVM Compiler
//
// Compiler Build ID: CL-36424714
// Cuda compilation tools, release 13.0, V13.0.88
// Based on NVVM 20.0.0
//

.version 9.0
.target sm_100
.address_size 64

	// .globl	matrixMul
// _ZZ9matrixMulE2sA has been demoted
// _ZZ9matrixMulE2sB has been demoted

.visible .entry matrixMul(
	.param .u64 .ptr .align 1 matrixMul_param_0,
	.param .u64 .ptr .align 1 matrixMul_param_1,
	.param .u64 .ptr .align 1 matrixMul_param_2,
	.param .u32 matrixMul_param_3
)
{
	.reg .pred 	%p<4>;
	.reg .b32 	%r<38>;
	.reg .b32 	%f<105>;
	.reg .b64 	%rd<13>;
	// demoted variable
	.shared .align 4 .b8 _ZZ9matrixMulE2sA[4096];
	// demoted variable
	.shared .align 4 .b8 _ZZ9matrixMulE2sB[4096];
	ld.param.u64 	%rd3, [matrixMul_param_0];
	ld.param.u64 	%rd4, [matrixMul_param_1];
	ld.param.u64 	%rd5, [matrixMul_param_2];
	ld.param.u32 	%r20, [matrixMul_param_3];
	mov.u32 	%r21, %ctaid.x;
	mov.u32 	%r22, %ctaid.y;
	mov.u32 	%r1, %tid.x;
	mov.u32 	%r2, %tid.y;
	shl.b32 	%r23, %r22, 5;
	add.s32 	%r3, %r23, %r2;
	shl.b32 	%r4, %r21, 5;
	add.s32 	%r5, %r4, %r1;
	setp.lt.s32 	%p1, %r20, 32;
	mov.f32 	%f104, 0f00000000;
	@%p1 bra 	$L__BB0_3;
	shl.b32 	%r24, %r2, 7;
	mov.u32 	%r25, _ZZ9matrixMulE2sA;
	add.s32 	%r6, %r25, %r24;
	shl.b32 	%r26, %r1, 2;
	add.s32 	%r7, %r6, %r26;
	mov.u32 	%r27, _ZZ9matrixMulE2sB;
	add.s32 	%r9, %r27, %r26;
	add.s32 	%r8, %r9, %r24;
	shr.s32 	%r28, %r20, 31;
	shr.u32 	%r29, %r28, 27;
	add.s32 	%r30, %r20, %r29;
	shr.s32 	%r31, %r30, 5;
	neg.s32 	%r37, %r31;
	mad.lo.s32 	%r36, %r20, %r3, %r1;
	mad.lo.s32 	%r32, %r2, %r20, %r1;
	add.s32 	%r35, %r32, %r4;
	shl.b32 	%r13, %r20, 5;
	cvta.to.global.u64 	%rd1, %rd3;
	cvta.to.global.u64 	%rd2, %rd4;
	mov.f32 	%f104, 0f00000000;
$L__BB0_2:
	mul.wide.s32 	%rd6, %r36, 4;
	add.s64 	%rd7, %rd1, %rd6;
	ld.global.f32 	%f6, [%rd7];
	st.shared.f32 	[%r7], %f6;
	mul.wide.u32 	%rd8, %r35, 4;
	add.s64 	%rd9, %rd2, %rd8;
	ld.global.f32 	%f7, [%rd9];
	st.shared.f32 	[%r8], %f7;
	bar.sync 	0;
	ld.shared.f32 	%f8, [%r6];
	ld.shared.f32 	%f9, [%r9];
	fma.rn.f32 	%f10, %f8, %f9, %f104;
	ld.shared.f32 	%f11, [%r6+4];
	ld.shared.f32 	%f12, [%r9+128];
	fma.rn.f32 	%f13, %f11, %f12, %f10;
	ld.shared.f32 	%f14, [%r6+8];
	ld.shared.f32 	%f15, [%r9+256];
	fma.rn.f32 	%f16, %f14, %f15, %f13;
	ld.shared.f32 	%f17, [%r6+12];
	ld.shared.f32 	%f18, [%r9+384];
	fma.rn.f32 	%f19, %f17, %f18, %f16;
	ld.shared.f32 	%f20, [%r6+16];
	ld.shared.f32 	%f21, [%r9+512];
	fma.rn.f32 	%f22, %f20, %f21, %f19;
	ld.shared.f32 	%f23, [%r6+20];
	ld.shared.f32 	%f24, [%r9+640];
	fma.rn.f32 	%f25, %f23, %f24, %f22;
	ld.shared.f32 	%f26, [%r6+24];
	ld.shared.f32 	%f27, [%r9+768];
	fma.rn.f32 	%f28, %f26, %f27, %f25;
	ld.shared.f32 	%f29, [%r6+28];
	ld.shared.f32 	%f30, [%r9+896];
	fma.rn.f32 	%f31, %f29, %f30, %f28;
	ld.shared.f32 	%f32, [%r6+32];
	ld.shared.f32 	%f33, [%r9+1024];
	fma.rn.f32 	%f34, %f32, %f33, %f31;
	ld.shared.f32 	%f35, [%r6+36];
	ld.shared.f32 	%f36, [%r9+1152];
	fma.rn.f32 	%f37, %f35, %f36, %f34;
	ld.shared.f32 	%f38, [%r6+40];
	ld.shared.f32 	%f39, [%r9+1280];
	fma.rn.f32 	%f40, %f38, %f39, %f37;
	ld.shared.f32 	%f41, [%r6+44];
	ld.shared.f32 	%f42, [%r9+1408];
	fma.rn.f32 	%f43, %f41, %f42, %f40;
	ld.shared.f32 	%f44, [%r6+48];
	ld.shared.f32 	%f45, [%r9+1536];
	fma.rn.f32 	%f46, %f44, %f45, %f43;
	ld.shared.f32 	%f47, [%r6+52];
	ld.shared.f32 	%f48, [%r9+1664];
	fma.rn.f32 	%f49, %f47, %f48, %f46;
	ld.shared.f32 	%f50, [%r6+56];
	ld.shared.f32 	%f51, [%r9+1792];
	fma.rn.f32 	%f52, %f50, %f51, %f49;
	ld.shared.f32 	%f53, [%r6+60];
	ld.shared.f32 	%f54, [%r9+1920];
	fma.rn.f32 	%f55, %f53, %f54, %f52;
	ld.shared.f32 	%f56, [%r6+64];
	ld.shared.f32 	%f57, [%r9+2048];
	fma.rn.f32 	%f58, %f56, %f57, %f55;
	ld.shared.f32 	%f59, [%r6+68];
	ld.shared.f32 	%f60, [%r9+2176];
	fma.rn.f32 	%f61, %f59, %f60, %f58;
	ld.shared.f32 	%f62, [%r6+72];
	ld.shared.f32 	%f63, [%r9+2304];
	fma.rn.f32 	%f64, %f62, %f63, %f61;
	ld.shared.f32 	%f65, [%r6+76];
	ld.shared.f32 	%f66, [%r9+2432];
	fma.rn.f32 	%f67, %f65, %f66, %f64;
	ld.shared.f32 	%f68, [%r6+80];
	ld.shared.f32 	%f69, [%r9+2560];
	fma.rn.f32 	%f70, %f68, %f69, %f67;
	ld.shared.f32 	%f71, [%r6+84];
	ld.shared.f32 	%f72, [%r9+2688];
	fma.rn.f32 	%f73, %f71, %f72, %f70;
	ld.shared.f32 	%f74, [%r6+88];
	ld.shared.f32 	%f75, [%r9+2816];
	fma.rn.f32 	%f76, %f74, %f75, %f73;
	ld.shared.f32 	%f77, [%r6+92];
	ld.shared.f32 	%f78, [%r9+2944];
	fma.rn.f32 	%f79, %f77, %f78, %f76;
	ld.shared.f32 	%f80, [%r6+96];
	ld.shared.f32 	%f81, [%r9+3072];
	fma.rn.f32 	%f82, %f80, %f81, %f79;
	ld.shared.f32 	%f83, [%r6+100];
	ld.shared.f32 	%f84, [%r9+3200];
	fma.rn.f32 	%f85, %f83, %f84, %f82;
	ld.shared.f32 	%f86, [%r6+104];
	ld.shared.f32 	%f87, [%r9+3328];
	fma.rn.f32 	%f88, %f86, %f87, %f85;
	ld.shared.f32 	%f89, [%r6+108];
	ld.shared.f32 	%f90, [%r9+3456];
	fma.rn.f32 	%f91, %f89, %f90, %f88;
	ld.shared.f32 	%f92, [%r6+112];
	ld.shared.f32 	%f93, [%r9+3584];
	fma.rn.f32 	%f94, %f92, %f93, %f91;
	ld.shared.f32 	%f95, [%r6+116];
	ld.shared.f32 	%f96, [%r9+3712];
	fma.rn.f32 	%f97, %f95, %f96, %f94;
	ld.shared.f32 	%f98, [%r6+120];
	ld.shared.f32 	%f99, [%r9+3840];
	fma.rn.f32 	%f100, %f98, %f99, %f97;
	ld.shared.f32 	%f101, [%r6+124];
	ld.shared.f32 	%f102, [%r9+3968];
	fma.rn.f32 	%f104, %f101, %f102, %f100;
	bar.sync 	0;
	add.s32 	%r37, %r37, 1;
	setp.ne.s32 	%p2, %r37, 0;
	add.s32 	%r36, %r36, 32;
	add.s32 	%r35, %r35, %r13;
	@%p2 bra 	$L__BB0_2;
$L__BB0_3:
	max.s32 	%r33, %r3, %r5;
	setp.ge.s32 	%p3, %r33, %r20;
	@%p3 bra 	$L__BB0_5;
	mad.lo.s32 	%r34, %r20, %r3, %r5;
	cvta.to.global.u64 	%rd10, %rd5;
	mul.wide.u32 	%rd11, %r34, 4;
	add.s64 	%rd12, %rd10, %rd11;
	st.global.f32 	[%rd12], %f104;
$L__BB0_5:
	ret;

}


// ===== COMPILED SASS (sm_100) =====

	.target	sm_100

	.elftype	@"ET_EXEC"


//--------------------- .note.nv.tkinfo           --------------------------
	.section	.note.nv.tkinfo,"",@"SHT_NOTE"
	.sectionflags	@"SHF_NOTE_NV_TKINFO"
	.tkinfo
        /*0018*/ 	.word	0x00000002
        /*0030*/ 	.string	""
        /*0030*/ 	.string	"ptxas"
        /*0030*/ 	.string	"Cuda compilation tools, release 13.0, V13.0.88"
        /*0030*/ 	.string	"Build cuda_13.0.r13.0/compiler.36424714_0"
        /*0030*/ 	.string	"-arch sm_100 -m 64 "



//--------------------- .note.nv.cuinfo           --------------------------
	.section	.note.nv.cuinfo,"",@"SHT_NOTE"
	.sectionflags	@"SHF_NOTE_NV_CUINFO"
        /*0018*/ 	.short	0x0002
        /*001a*/ 	.short	0x0064
        /*001c*/ 	.short	0x0082
	.zero		2


//--------------------- .nv.info                  --------------------------
	.section	.nv.info,"",@"SHT_CUDA_INFO"
	.align	4


	//----- nvinfo : EIATTR_REGCOUNT
	.align		4
        /*0000*/ 	.byte	0x04, 0x2f
        /*0002*/ 	.short	(.L_1 - .L_0)
	.align		4
.L_0:
        /*0004*/ 	.word	index@(matrixMul)
        /*0008*/ 	.word	0x0000001e


	//----- nvinfo : EIATTR_FRAME_SIZE
	.align		4
.L_1:
        /*000c*/ 	.byte	0x04, 0x11
        /*000e*/ 	.short	(.L_3 - .L_2)
	.align		4
.L_2:
        /*0010*/ 	.word	index@(matrixMul)
        /*0014*/ 	.word	0x00000000


	//----- nvinfo : EIATTR_MIN_STACK_SIZE
	.align		4
.L_3:
        /*0018*/ 	.byte	0x04, 0x12
        /*001a*/ 	.short	(.L_5 - .L_4)
	.align		4
.L_4:
        /*001c*/ 	.word	index@(matrixMul)
        /*0020*/ 	.word	0x00000000
.L_5:


//--------------------- .nv.compat                --------------------------
	.section	.nv.compat,"",@"SHT_CUDA_COMPAT_INFO"
	.align	4
        /*0000*/ 	.byte	0x02, 0x09, 0x00, 0x00, 0x02, 0x02, 0x01, 0x00, 0x02, 0x05, 0x05, 0x00, 0x03, 0x07, 0x01, 0x01
        /*0010*/ 	.byte	0x02, 0x03, 0x00, 0x00, 0x02, 0x06, 0x01, 0x00, 0x04, 0x0b, 0x08, 0x00, 0x09, 0x00, 0x00, 0x00
        /*0020*/ 	.byte	0x00, 0x00, 0x00, 0x00


//--------------------- .nv.info.matrixMul        --------------------------
	.section	.nv.info.matrixMul,"",@"SHT_CUDA_INFO"
	.sectionflags	@""
	.align	4


	//----- nvinfo : EIATTR_CUDA_API_VERSION
	.align		4
        /*0000*/ 	.byte	0x04, 0x37
        /*0002*/ 	.short	(.L_7 - .L_6)
.L_6:
        /*0004*/ 	.word	0x00000082


	//----- nvinfo : EIATTR_KPARAM_INFO
	.align		4
.L_7:
        /*0008*/ 	.byte	0x04, 0x17
        /*000a*/ 	.short	(.L_9 - .L_8)
.L_8:
        /*000c*/ 	.word	0x00000000
        /*0010*/ 	.short	0x0003
        /*0012*/ 	.short	0x0018
        /*0014*/ 	.byte	0x00, 0xf0, 0x11, 0x00


	//----- nvinfo : EIATTR_KPARAM_INFO
	.align		4
.L_9:
        /*0018*/ 	.byte	0x04, 0x17
        /*001a*/ 	.short	(.L_11 - .L_10)
.L_10:
        /*001c*/ 	.word	0x00000000
        /*0020*/ 	.short	0x0002
        /*0022*/ 	.short	0x0010
        /*0024*/ 	.byte	0x00, 0xf5, 0x21, 0x00


	//----- nvinfo : EIATTR_KPARAM_INFO
	.align		4
.L_11:
        /*0028*/ 	.byte	0x04, 0x17
        /*002a*/ 	.short	(.L_13 - .L_12)
.L_12:
        /*002c*/ 	.word	0x00000000
        /*0030*/ 	.short	0x0001
        /*0032*/ 	.short	0x0008
        /*0034*/ 	.byte	0x00, 0xf5, 0x21, 0x00


	//----- nvinfo : EIATTR_KPARAM_INFO
	.align		4
.L_13:
        /*0038*/ 	.byte	0x04, 0x17
        /*003a*/ 	.short	(.L_15 - .L_14)
.L_14:
        /*003c*/ 	.word	0x00000000
        /*0040*/ 	.short	0x0000
        /*0042*/ 	.short	0x0000
        /*0044*/ 	.byte	0x00, 0xf5, 0x21, 0x00


	//----- nvinfo : EIATTR_SPARSE_MMA_MASK
	.align		4
.L_15:
        /*0048*/ 	.byte	0x03, 0x50
        /*004a*/ 	.short	0x0000


	//----- nvinfo : EIATTR_MAXREG_COUNT
	.align		4
        /*004c*/ 	.byte	0x03, 0x1b
        /*004e*/ 	.short	0x00ff


	//----- nvinfo : EIATTR_NUM_BARRIERS
	.align		4
        /*0050*/ 	.byte	0x02, 0x4c
        /*0052*/ 	.byte	0x01
	.zero		1


	//----- nvinfo : EIATTR_MERCURY_ISA_VERSION
	.align		4
        /*0054*/ 	.byte	0x03, 0x5f
        /*0056*/ 	.short	0x0101


	//----- nvinfo : EIATTR_VRC_CTA_INIT_COUNT
	.align		4
        /*0058*/ 	.byte	0x02, 0x4a
	.zero		1
	.zero		1


	//----- nvinfo : EIATTR_EXIT_INSTR_OFFSETS
	.align		4
        /*005c*/ 	.byte	0x04, 0x1c
        /*005e*/ 	.short	(.L_17 - .L_16)


	//   ....[0]....
.L_16:
        /*0060*/ 	.word	0x00000760


	//   ....[1]....
        /*0064*/ 	.word	0x000007b0


	//----- nvinfo : EIATTR_CBANK_PARAM_SIZE
	.align		4
.L_17:
        /*0068*/ 	.byte	0x03, 0x19
        /*006a*/ 	.short	0x001c


	//----- nvinfo : EIATTR_PARAM_CBANK
	.align		4
        /*006c*/ 	.byte	0x04, 0x0a
        /*006e*/ 	.short	(.L_19 - .L_18)
	.align		4
.L_18:
        /*0070*/ 	.word	index@(.nv.constant0.matrixMul)
        /*0074*/ 	.short	0x0380
        /*0076*/ 	.short	0x001c


	//----- nvinfo : EIATTR_SW_WAR
	.align		4
.L_19:
        /*0078*/ 	.byte	0x04, 0x36
        /*007a*/ 	.short	(.L_21 - .L_20)
.L_20:
        /*007c*/ 	.word	0x00000008
.L_21:


//--------------------- .nv.callgraph             --------------------------
	.section	.nv.callgraph,"",@"SHT_CUDA_CALLGRAPH"
	.align	4
	.sectionentsize	8
	.align		4
        /*0000*/ 	.word	0x00000000
	.align		4
        /*0004*/ 	.word	0xffffffff
	.align		4
        /*0008*/ 	.word	0x00000000
	.align		4
        /*000c*/ 	.word	0xfffffffe
	.align		4
        /*0010*/ 	.word	0x00000000
	.align		4
        /*0014*/ 	.word	0xfffffffd
	.align		4
        /*0018*/ 	.word	0x00000000
	.align		4
        /*001c*/ 	.word	0xfffffffc


//--------------------- .text.matrixMul           --------------------------
	.section	.text.matrixMul,"ax",@progbits
	.align	128
        .global         matrixMul
        .type           matrixMul,@function
        .size           matrixMul,(.L_x_3 - matrixMul)
        .other          matrixMul,@"STO_CUDA_ENTRY STV_DEFAULT"
matrixMul:
.text.matrixMul:
[----:B------:R-:W-:Y:S01]  /*0000*/  LDC R1, c[0x0][0x37c] ;  /* 0x0000df00ff017b82 */ /* 0x000fe20000000800 */
[----:B------:R-:W0:Y:S07]  /*0010*/  S2R R18, SR_CTAID.Y ;  /* 0x0000000000127919 */ /* 0x000e2e0000002600 */
[----:B------:R-:W1:Y:S01]  /*0020*/  LDC R0, c[0x0][0x398] ;  /* 0x0000e600ff007b82 */ /* 0x000e620000000800 */
[----:B------:R-:W2:Y:S01]  /*0030*/  LDCU.64 UR8, c[0x0][0x358] ;  /* 0x00006b00ff0877ac */ /* 0x000ea20008000a00 */
[----:B------:R-:W-:Y:S01]  /*0040*/  HFMA2 R19, -RZ, RZ, 0, 0 ;  /* 0x00000000ff137431 */ /* 0x000fe200000001ff */
[----:B------:R-:W0:Y:S01]  /*0050*/  S2R R9, SR_TID.Y ;  /* 0x0000000000097919 */ /* 0x000e220000002200 */
[----:B------:R-:W3:Y:S01]  /*0060*/  S2R R5, SR_CTAID.X ;  /* 0x0000000000057919 */ /* 0x000ee20000002500 */
[----:B------:R-:W3:Y:S01]  /*0070*/  S2R R7, SR_TID.X ;  /* 0x0000000000077919 */ /* 0x000ee20000002100 */
[----:B-1----:R-:W-:-:S02]  /*0080*/  ISETP.GE.AND P1, PT, R0, 0x20, PT ;  /* 0x000000200000780c */ /* 0x002fc40003f26270 */
[----:B0-----:R-:W-:Y:S02]  /*0090*/  LEA R18, R18, R9, 0x5 ;  /* 0x0000000912127211 */ /* 0x001fe400078e28ff */
[----:B---3--:R-:W-:-:S04]  /*00a0*/  LEA R17, R5, R7, 0x5 ;  /* 0x0000000705117211 */ /* 0x008fc800078e28ff */
[----:B------:R-:W-:-:S04]  /*00b0*/  VIMNMX R3, PT, PT, R18, R17, !PT ;  /* 0x0000001112037248 */ /* 0x000fc80007fe0100 */
[----:B------:R-:W-:Y:S01]  /*00c0*/  ISETP.GE.AND P0, PT, R3, R0, PT ;  /* 0x000000000300720c */ /* 0x000fe20003f06270 */
[----:B--2---:R-:W-:-:S12]  /*00d0*/  @!P1 BRA `(.L_x_0) ;  /* 0x0000000400a09947 */ /* 0x004fd80003800000 */
[----:B------:R-:W0:Y:S01]  /*00e0*/  S2UR UR6, SR_CgaCtaId ;  /* 0x00000000000679c3 */ /* 0x000e220000008800 */
[----:B------:R-:W-:Y:S01]  /*00f0*/  UMOV UR4, 0x400 ;  /* 0x0000040000047882 */ /* 0x000fe20000000000 */
[----:B------:R-:W-:Y:S01]  /*0100*/  SHF.R.S32.HI R3, RZ, 0x1f, R0 ;  /* 0x0000001fff037819 */ /* 0x000fe20000011400 */
[----:B------:R-:W-:Y:S01]  /*0110*/  UIADD3 UR5, UPT, UPT, UR4, 0x1000, URZ ;  /* 0x0000100004057890 */ /* 0x000fe2000fffe0ff */
[-CC-:B------:R-:W-:Y:S01]  /*0120*/  IMAD R2, R9, R0.reuse, R7.reuse ;  /* 0x0000000009027224 */ /* 0x180fe200078e0207 */
[----:B------:R-:W-:Y:S02]  /*0130*/  MOV R19, RZ ;  /* 0x000000ff00137202 */ /* 0x000fe40000000f00 */
[----:B------:R-:W-:Y:S01]  /*0140*/  LEA.HI R4, R3, R0, RZ, 0x5 ;  /* 0x0000000003047211 */ /* 0x000fe200078f28ff */
[----:B------:R-:W1:Y:S01]  /*0150*/  LDC.64 R22, c[0x0][0x380] ;  /* 0x0000e000ff167b82 */ /* 0x000e620000000a00 */
[----:B------:R-:W-:Y:S01]  /*0160*/  LEA R3, R5, R2, 0x5 ;  /* 0x0000000205037211 */ /* 0x000fe200078e28ff */
[----:B------:R-:W-:Y:S01]  /*0170*/  IMAD R2, R18, R0, R7 ;  /* 0x0000000012027224 */ /* 0x000fe200078e0207 */
[----:B------:R-:W-:-:S04]  /*0180*/  SHF.R.S32.HI R4, RZ, 0x5, R4 ;  /* 0x00000005ff047819 */ /* 0x000fc80000011404 */
[----:B------:R-:W-:Y:S01]  /*0190*/  IADD3 R4, PT, PT, -R4, RZ, RZ ;  /* 0x000000ff04047210 */ /* 0x000fe20007ffe1ff */
[----:B------:R-:W2:Y:S01]  /*01a0*/  LDC.64 R20, c[0x0][0x388] ;  /* 0x0000e200ff147b82 */ /* 0x000ea20000000a00 */
[----:B0-----:R-:W-:Y:S02]  /*01b0*/  ULEA UR4, UR6, UR4, 0x18 ;  /* 0x0000000406047291 */ /* 0x001fe4000f8ec0ff */
[----:B------:R-:W-:-:S04]  /*01c0*/  ULEA UR5, UR6, UR5, 0x18 ;  /* 0x0000000506057291 */ /* 0x000fc8000f8ec0ff */
[----:B------:R-:W-:Y:S02]  /*01d0*/  LEA R16, R9, UR4, 0x7 ;  /* 0x0000000409107c11 */ /* 0x000fe4000f8e38ff */
[C---:B------:R-:W-:Y:S02]  /*01e0*/  LEA R6, R7.reuse, UR5, 0x2 ;  /* 0x0000000507067c11 */ /* 0x040fe4000f8e10ff */
[----:B------:R-:W-:Y:S02]  /*01f0*/  LEA R7, R7, R16, 0x2 ;  /* 0x0000001007077211 */ /* 0x000fe400078e10ff */
[----:B------:R-:W-:-:S07]  /*0200*/  LEA R5, R9, R6, 0x7 ;  /* 0x0000000609057211 */ /* 0x000fce00078e38ff */
.L_x_1:
[----:B-1----:R-:W-:-:S04]  /*0210*/  IMAD.WIDE R8, R2, 0x4, R22 ;  /* 0x0000000402087825 */ /* 0x002fc800078e0216 */
[----:B--2---:R-:W-:Y:S02]  /*0220*/  IMAD.WIDE.U32 R10, R3, 0x4, R20 ;  /* 0x00000004030a7825 */ /* 0x004fe400078e0014 */
[----:B------:R-:W2:Y:S04]  /*0230*/  LDG.E R8, desc[UR8][R8.64] ;  /* 0x0000000808087981 */ /* 0x000ea8000c1e1900 */
[----:B------:R-:W3:Y:S01]  /*0240*/  LDG.E R24, desc[UR8][R10.64] ;  /* 0x000000080a187981 */ /* 0x000ee2000c1e1900 */
[----:B------:R-:W-:Y:S02]  /*0250*/  IADD3 R4, PT, PT, R4, 0x1, RZ ;  /* 0x0000000104047810 */ /* 0x000fe40007ffe0ff */
[----:B------:R-:W-:Y:S02]  /*0260*/  IADD3 R2, PT, PT, R2, 0x20, RZ ;  /* 0x0000002002027810 */ /* 0x000fe40007ffe0ff */
[----:B------:R-:W-:-:S02]  /*0270*/  ISETP.NE.AND P1, PT, R4, RZ, PT ;  /* 0x000000ff0400720c */ /* 0x000fc40003f25270 */
[----:B------:R-:W-:Y:S01]  /*0280*/  LEA R3, R0, R3, 0x5 ;  /* 0x0000000300037211 */ /* 0x000fe200078e28ff */
[----:B--2---:R-:W-:Y:S04]  /*0290*/  STS [R7], R8 ;  /* 0x0000000807007388 */ /* 0x004fe80000000800 */
[----:B---3--:R-:W-:Y:S01]  /*02a0*/  STS [R5], R24 ;  /* 0x0000001805007388 */ /* 0x008fe20000000800 */
[----:B------:R-:W-:Y:S06]  /*02b0*/  BAR.SYNC.DEFER_BLOCKING 0x0 ;  /* 0x0000000000007b1d */ /* 0x000fec0000010000 */
[----:B------:R-:W-:Y:S04]  /*02c0*/  LDS R26, [R6] ;  /* 0x00000000061a7984 */ /* 0x000fe80000000800 */
[----:B------:R-:W0:Y:S04]  /*02d0*/  LDS.128 R12, [R16] ;  /* 0x00000000100c7984 */ /* 0x000e280000000c00 */
[----:B------:R-:W1:Y:S04]  /*02e0*/  LDS R27, [R6+0x80] ;  /* 0x00008000061b7984 */ /* 0x000e680000000800 */
[----:B------:R-:W2:Y:S04]  /*02f0*/  LDS R25, [R6+0x100] ;  /* 0x0001000006197984 */ /* 0x000ea80000000800 */
[----:B------:R-:W-:Y:S01]  /*0300*/  LDS.128 R8, [R16+0x10] ;  /* 0x0000100010087984 */ /* 0x000fe20000000c00 */
[----:B0-----:R-:W-:-:S03]  /*0310*/  FFMA R12, R12, R26, R19 ;  /* 0x0000001a0c0c7223 */ /* 0x001fc60000000013 */
[----:B------:R-:W0:Y:S01]  /*0320*/  LDS R19, [R6+0x180] ;  /* 0x0001800006137984 */ /* 0x000e220000000800 */
[----:B-1----:R-:W-:-:S03]  /*0330*/  FFMA R26, R27, R13, R12 ;  /* 0x0000000d1b1a7223 */ /* 0x002fc6000000000c */
[----:B------:R-:W1:Y:S01]  /*0340*/  LDS R13, [R6+0x200] ;  /* 0x00020000060d7984 */ /* 0x000e620000000800 */
[----:B--2---:R-:W-:-:S03]  /*0350*/  FFMA R14, R25, R14, R26 ;  /* 0x0000000e190e7223 */ /* 0x004fc6000000001a */
[----:B------:R-:W2:Y:S04]  /*0360*/  LDS R12, [R6+0x280] ;  /* 0x00028000060c7984 */ /* 0x000ea80000000800 */
[----:B------:R-:W-:Y:S01]  /*0370*/  LDS R25, [R6+0x380] ;  /* 0x0003800006197984 */ /* 0x000fe20000000800 */
[----:B0-----:R-:W-:-:S03]  /*0380*/  FFMA R15, R19, R15, R14 ;  /* 0x0000000f130f7223 */ /* 0x001fc6000000000e */
[----:B------:R-:W0:Y:S01]  /*0390*/  LDS R19, [R6+0x300] ;  /* 0x0003000006137984 */ /* 0x000e220000000800 */
[----:B-1----:R-:W-:-:S03]  /*03a0*/  FFMA R13, R8, R13, R15 ;  /* 0x0000000d080d7223 */ /* 0x002fc6000000000f */
[----:B------:R-:W-:Y:S01]  /*03b0*/  LDS R8, [R6+0x480] ;  /* 0x0004800006087984 */ /* 0x000fe20000000800 */
[----:B--2---:R-:W-:-:S03]  /*03c0*/  FFMA R24, R12, R9, R13 ;  /* 0x000000090c187223 */ /* 0x004fc6000000000d */
[----:B------:R-:W-:Y:S04]  /*03d0*/  LDS R9, [R6+0x400] ;  /* 0x0004000006097984 */ /* 0x000fe80000000800 */
[----:B------:R-:W1:Y:S01]  /*03e0*/  LDS.128 R12, [R16+0x20] ;  /* 0x00002000100c7984 */ /* 0x000e620000000c00 */
[----:B0-----:R-:W-:-:S03]  /*03f0*/  FFMA R10, R19, R10, R24 ;  /* 0x0000000a130a7223 */ /* 0x001fc60000000018 */
[----:B------:R-:W0:Y:S01]  /*0400*/  LDS R19, [R6+0x500] ;  /* 0x0005000006137984 */ /* 0x000e220000000800 */
[----:B------:R-:W-:-:S03]  /*0410*/  FFMA R11, R25, R11, R10 ;  /* 0x0000000b190b7223 */ /* 0x000fc6000000000a */
[----:B------:R-:W2:Y:S01]  /*0420*/  LDS R25, [R6+0x580] ;  /* 0x0005800006197984 */ /* 0x000ea20000000800 */
[----:B-1----:R-:W-:-:S03]  /*0430*/  FFMA R9, R12, R9, R11 ;  /* 0x000000090c097223 */ /* 0x002fc6000000000b */
[----:B------:R-:W-:Y:S01]  /*0440*/  LDS R12, [R6+0x680] ;  /* 0x00068000060c7984 */ /* 0x000fe20000000800 */
[----:B------:R-:W-:-:S03]  /*0450*/  FFMA R24, R8, R13, R9 ;  /* 0x0000000d08187223 */ /* 0x000fc60000000009 */
[----:B------:R-:W-:Y:S04]  /*0460*/  LDS R13, [R6+0x600] ;  /* 0x00060000060d7984 */ /* 0x000fe80000000800 */
[----:B------:R-:W1:Y:S01]  /*0470*/  LDS.128 R8, [R16+0x30] ;  /* 0x0000300010087984 */ /* 0x000e620000000c00 */
[----:B0-----:R-:W-:-:S03]  /*0480*/  FFMA R14, R19, R14, R24 ;  /* 0x0000000e130e7223 */ /* 0x001fc60000000018 */
[----:B------:R-:W0:Y:S01]  /*0490*/  LDS R19, [R6+0x700] ;  /* 0x0007000006137984 */ /* 0x000e220000000800 */
[----:B--2---:R-:W-:-:S03]  /*04a0*/  FFMA R15, R25, R15, R14 ;  /* 0x0000000f190f7223 */ /* 0x004fc6000000000e */
        /* <DEDUP_REMOVED lines=16> */
[----:B------:R-:W-:Y:S01]  /*05b0*/  LDS R24, [R6+0xc80] ;  /* 0x000c800006187984 */ /* 0x000fe20000000800 */
[----:B--2---:R-:W-:-:S03]  /*05c0*/  FFMA R15, R25, R15, R14 ;  /* 0x0000000f190f7223 */ /* 0x004fc6000000000e */
[----:B------:R-:W0:Y:S04]  /*05d0*/  LDS R25, [R6+0xb00] ;  /* 0x000b000006197984 */ /* 0x000e280000000800 */
[----:B------:R-:W-:Y:S01]  /*05e0*/  LDS R19, [R6+0xd00] ;  /* 0x000d000006137984 */ /* 0x000fe20000000800 */
[----:B-1----:R-:W-:-:S03]  /*05f0*/  FFMA R13, R8, R13, R15 ;  /* 0x0000000d080d7223 */ /* 0x002fc6000000000f */
[----:B------:R-:W1:Y:S01]  /*0600*/  LDS R8, [R6+0xb80] ;  /* 0x000b800006087984 */ /* 0x000e620000000800 */
[----:B------:R-:W-:-:S03]  /*0610*/  FFMA R26, R12, R9, R13 ;  /* 0x000000090c1a7223 */ /* 0x000fc6000000000d */
[----:B------:R-:W-:Y:S04]  /*0620*/  LDS R9, [R6+0xc00] ;  /* 0x000c000006097984 */ /* 0x000fe80000000800 */
[----:B------:R-:W2:Y:S01]  /*0630*/  LDS.128 R12, [R16+0x60] ;  /* 0x00006000100c7984 */ /* 0x000ea20000000c00 */
[----:B0-----:R-:W-:-:S04]  /*0640*/  FFMA R25, R25, R10, R26 ;  /* 0x0000000a19197223 */ /* 0x001fc8000000001a */
[----:B-1----:R-:W-:Y:S02]  /*0650*/  FFMA R11, R8, R11, R25 ;  /* 0x0000000b080b7223 */ /* 0x002fe40000000019 */
[----:B------:R-:W-:Y:S02]  /*0660*/  LDS R25, [R6+0xf80] ;  /* 0x000f800006197984 */ /* 0x000fe40000000800 */
[----:B--2---:R-:W-:Y:S02]  /*0670*/  FFMA R9, R12, R9, R11 ;  /* 0x000000090c097223 */ /* 0x004fe4000000000b */
[----:B------:R-:W0:Y:S02]  /*0680*/  LDS R12, [R6+0xd80] ;  /* 0x000d8000060c7984 */ /* 0x000e240000000800 */
[----:B------:R-:W-:Y:S02]  /*0690*/  FFMA R26, R24, R13, R9 ;  /* 0x0000000d181a7223 */ /* 0x000fe40000000009 */
[----:B------:R-:W-:Y:S02]  /*06a0*/  LDS R13, [R6+0xe00] ;  /* 0x000e0000060d7984 */ /* 0x000fe40000000800 */
[----:B------:R-:W-:-:S02]  /*06b0*/  FFMA R19, R19, R14, R26 ;  /* 0x0000000e13137223 */ /* 0x000fc4000000001a */
[----:B------:R-:W1:Y:S04]  /*06c0*/  LDS.128 R8, [R16+0x70] ;  /* 0x0000700010087984 */ /* 0x000e680000000c00 */
[----:B------:R-:W2:Y:S04]  /*06d0*/  LDS R24, [R6+0xe80] ;  /* 0x000e800006187984 */ /* 0x000ea80000000800 */
[----:B------:R-:W3:Y:S01]  /*06e0*/  LDS R14, [R6+0xf00] ;  /* 0x000f0000060e7984 */ /* 0x000ee20000000800 */
[----:B0-----:R-:W-:-:S04]  /*06f0*/  FFMA R15, R12, R15, R19 ;  /* 0x0000000f0c0f7223 */ /* 0x001fc80000000013 */
[----:B-1----:R-:W-:-:S04]  /*0700*/  FFMA R13, R8, R13, R15 ;  /* 0x0000000d080d7223 */ /* 0x002fc8000000000f */
[----:B--2---:R-:W-:-:S04]  /*0710*/  FFMA R9, R24, R9, R13 ;  /* 0x0000000918097223 */ /* 0x004fc8000000000d */
[----:B---3--:R-:W-:-:S04]  /*0720*/  FFMA R10, R14, R10, R9 ;  /* 0x0000000a0e0a7223 */ /* 0x008fc80000000009 */
[----:B------:R-:W-:Y:S01]  /*0730*/  FFMA R19, R25, R11, R10 ;  /* 0x0000000b19137223 */ /* 0x000fe2000000000a */
[----:B------:R-:W-:Y:S06]  /*0740*/  BAR.SYNC.DEFER_BLOCKING 0x0 ;  /* 0x0000000000007b1d */ /* 0x000fec0000010000 */
[----:B------:R-:W-:Y:S05]  /*0750*/  @P1 BRA `(.L_x_1) ;  /* 0xfffffff800ac1947 */ /* 0x000fea000383ffff */
.L_x_0:
[----:B------:R-:W-:Y:S05]  /*0760*/  @P0 EXIT ;  /* 0x000000000000094d */ /* 0x000fea0003800000 */
[----:B------:R-:W0:Y:S01]  /*0770*/  LDC.64 R2, c[0x0][0x390] ;  /* 0x0000e400ff027b82 */ /* 0x000e220000000a00 */
[----:B------:R-:W-:-:S04]  /*0780*/  IMAD R17, R18, R0, R17 ;  /* 0x0000000012117224 */ /* 0x000fc800078e0211 */
[----:B0-----:R-:W-:-:S05]  /*0790*/  IMAD.WIDE.U32 R2, R17, 0x4, R2 ;  /* 0x0000000411027825 */ /* 0x001fca00078e0002 */
[----:B------:R-:W-:Y:S01]  /*07a0*/  STG.E desc[UR8][R2.64], R19 ;  /* 0x0000001302007986 */ /* 0x000fe2000c101908 */
[----:B------:R-:W-:Y:S05]  /*07b0*/  EXIT ;  /* 0x000000000000794d */ /* 0x000fea0003800000 */
.L_x_2:
[----:B------:R-:W-:-:S00]  /*07c0*/  BRA `(.L_x_2) ;  /* 0xfffffffc00fc7947 */ /* 0x000fc0000383ffff */
[----:B------:R-:W-:-:S00]  /*07d0*/  NOP ;  /* 0x0000000000007918 */ /* 0x000fc00000000000 */
        /* <DEDUP_REMOVED lines=10> */
.L_x_3:


//--------------------- .nv.shared.matrixMul      --------------------------
	.section	.nv.shared.matrixMul,"aw",@nobits
	.sectionflags	@""
	.align	4
.nv.shared.matrixMul:
	.zero		9216


//--------------------- .nv.shared.reserved.0     --------------------------
	.section	.nv.shared.reserved.0,"aw",@nobits
	.weak		__nv_reservedSMEM_offset_0_alias
	.size		__nv_reservedSMEM_offset_0_alias, 0, 64
	.other		__nv_reservedSMEM_offset_0_alias,@"STO_CUDA_RESERVED_SHARED STV_DEFAULT"
__nv_reservedSMEM_offset_0_alias:
	.zero		0
	.zero		64


//--------------------- .nv.constant0.matrixMul   --------------------------
	.section	.nv.constant0.matrixMul,"a",@progbits
	.sectionflags	@""
	.align	4
.nv.constant0.matrixMul:
	.zero		924


//--------------------- SYMBOLS --------------------------

	.type		.nv.reservedSmem.offset0,@object
	.size		.nv.reservedSmem.offset0,0x4
	.type		.nv.reservedSmem.cap,@object
	.size		.nv.reservedSmem.cap,0x4
